	.headerflags	@"EF_CUDA_TEXMODE_UNIFIED EF_CUDA_64BIT_ADDRESS EF_CUDA_ACCELERATORS EF_CUDA_SM90 EF_CUDA_VIRTUAL_SM(EF_CUDA_SM90)"
	.elftype	@"ET_EXEC"


//--------------------- .nv.info                  --------------------------
	.section	.nv.info,"",@"SHT_CUDA_INFO"
	.align	4


	//----- nvinfo : EIATTR_REGCOUNT
	.align		4
        /*0000*/ 	.byte	0x04, 0x2f
        /*0002*/ 	.short	(.L_1 - .L_0)
	.align		4
.L_0:
        /*0004*/ 	.word	index@(triton_poi_fused_convolution_0)
        /*0008*/ 	.word	0x0000000c


	//----- nvinfo : EIATTR_MIN_STACK_SIZE
	.align		4
.L_1:
        /*000c*/ 	.byte	0x04, 0x12
        /*000e*/ 	.short	(.L_3 - .L_2)
	.align		4
.L_2:
        /*0010*/ 	.word	index@(triton_poi_fused_convolution_0)
        /*0014*/ 	.word	0x00000000


	//----- nvinfo : EIATTR_FRAME_SIZE
	.align		4
.L_3:
        /*0018*/ 	.byte	0x04, 0x11
        /*001a*/ 	.short	(.L_5 - .L_4)
	.align		4
.L_4:
        /*001c*/ 	.word	index@(triton_poi_fused_convolution_0)
        /*0020*/ 	.word	0x00000000


	//----- nvinfo : EIATTR_MIN_STACK_SIZE
	.align		4
.L_5:
        /*0024*/ 	.byte	0x04, 0x12
        /*0026*/ 	.short	(.L_7 - .L_6)
	.align		4
.L_6:
        /*0028*/ 	.word	index@(triton_poi_fused_convolution_0)
        /*002c*/ 	.word	0x00000000
.L_7:


//--------------------- .nv.info.triton_poi_fused_convolution_0 --------------------------
	.section	.nv.info.triton_poi_fused_convolution_0,"",@"SHT_CUDA_INFO"
	.sectionflags	@""
	.align	4


	//----- nvinfo : EIATTR_CUDA_API_VERSION
	.align		4
        /*0000*/ 	.byte	0x04, 0x37
        /*0002*/ 	.short	(.L_9 - .L_8)
.L_8:
        /*0004*/ 	.word	0x0000007c


	//----- nvinfo : EIATTR_KPARAM_INFO
	.align		4
.L_9:
        /*0008*/ 	.byte	0x04, 0x17
        /*000a*/ 	.short	(.L_11 - .L_10)
.L_10:
        /*000c*/ 	.word	0x00000000
        /*0010*/ 	.short	0x0002
        /*0012*/ 	.short	0x0010
        /*0014*/ 	.byte	0x00, 0xf0, 0x11, 0x00


	//----- nvinfo : EIATTR_KPARAM_INFO
	.align		4
.L_11:
        /*0018*/ 	.byte	0x04, 0x17
        /*001a*/ 	.short	(.L_13 - .L_12)
.L_12:
        /*001c*/ 	.word	0x00000000
        /*0020*/ 	.short	0x0001
        /*0022*/ 	.short	0x0008
        /*0024*/ 	.byte	0x00, 0xf4, 0x21, 0x00


	//----- nvinfo : EIATTR_KPARAM_INFO
	.align		4
.L_13:
        /*0028*/ 	.byte	0x04, 0x17
        /*002a*/ 	.short	(.L_15 - .L_14)
.L_14:
        /*002c*/ 	.word	0x00000000
        /*0030*/ 	.short	0x0000
        /*0032*/ 	.short	0x0000
        /*0034*/ 	.byte	0x00, 0xf4, 0x21, 0x00


	//----- nvinfo : EIATTR_SPARSE_MMA_MASK
	.align		4
.L_15:
        /*0038*/ 	.byte	0x03, 0x50
        /*003a*/ 	.short	0x0000


	//----- nvinfo : EIATTR_MAXREG_COUNT
	.align		4
        /*003c*/ 	.byte	0x03, 0x1b
        /*003e*/ 	.short	0x00ff


	//----- nvinfo : EIATTR_EXIT_INSTR_OFFSETS
	.align		4
        /*0040*/ 	.byte	0x04, 0x1c
        /*0042*/ 	.short	(.L_17 - .L_16)


	//   ....[0]....
.L_16:
        /*0044*/ 	.word	0x00000180


	//   ....[1]....
        /*0048*/ 	.word	0x000001a0


	//----- nvinfo : EIATTR_REQNTID
	.align		4
.L_17:
        /*004c*/ 	.byte	0x04, 0x10
        /*004e*/ 	.short	(.L_19 - .L_18)
.L_18:
        /*0050*/ 	.word	0x00000080
        /*0054*/ 	.word	0x00000001
        /*0058*/ 	.word	0x00000001


	//----- nvinfo : EIATTR_CBANK_PARAM_SIZE
	.align		4
.L_19:
        /*005c*/ 	.byte	0x03, 0x19
        /*005e*/ 	.short	0x0014


	//----- nvinfo : EIATTR_PARAM_CBANK
	.align		4
        /*0060*/ 	.byte	0x04, 0x0a
        /*0062*/ 	.short	(.L_21 - .L_20)
	.align		4
.L_20:
        /*0064*/ 	.word	index@(.nv.constant0.triton_poi_fused_convolution_0)
        /*0068*/ 	.short	0x0210
        /*006a*/ 	.short	0x0014


	//----- nvinfo : EIATTR_SW_WAR
	.align		4
.L_21:
        /*006c*/ 	.byte	0x04, 0x36
        /*006e*/ 	.short	(.L_23 - .L_22)
.L_22:
        /*0070*/ 	.word	0x00000008
.L_23:


//--------------------- .nv.callgraph             --------------------------
	.section	.nv.callgraph,"",@"SHT_CUDA_CALLGRAPH"
	.align	4
	.sectionentsize	8
	.align		4
        /*0000*/ 	.word	0x00000000
	.align		4
        /*0004*/ 	.word	0xffffffff
	.align		4
        /*0008*/ 	.word	0x00000000
	.align		4
        /*000c*/ 	.word	0xfffffffe
	.align		4
        /*0010*/ 	.word	0x00000000
	.align		4
        /*0014*/ 	.word	0xfffffffd
	.align		4
        /*0018*/ 	.word	0x00000000
	.align		4
        /*001c*/ 	.word	0xfffffffc


//--------------------- .text.triton_poi_fused_convolution_0 --------------------------
	.section	.text.triton_poi_fused_convolution_0,"ax",@progbits
	.align	128
        .global         triton_poi_fused_convolution_0
        .type           triton_poi_fused_convolution_0,@function
        .size           triton_poi_fused_convolution_0,(.L_x_1 - triton_poi_fused_convolution_0)
        .other          triton_poi_fused_convolution_0,@"STO_CUDA_ENTRY STV_DEFAULT"
triton_poi_fused_convolution_0:
.text.triton_poi_fused_convolution_0:
[----:B------:R-:W0:Y:S02]  /*0000*/  LDC R1, c[0x0][0x28] ;  /* 0x00000a00ff017b82 */ /* 0x000e240000000800 */
[----:B------:R-:W1:Y:S01]  /*0010*/  S2R R0, SR_TID.X ;  /* 0x0000000000007919 */ /* 0x000e620000002100 */
[----:B------:R-:W2:Y:S01]  /*0020*/  LDC.64 R4, c[0x0][0x218] ;  /* 0x00008600ff047b82 */ /* 0x000ea20000000a00 */
[----:B------:R-:W-:Y:S01]  /*0030*/  ULDC.64 UR4, c[0x0][0x208] ;  /* 0x0000820000047ab9 */ /* 0x000fe20000000a00 */
[----:B------:R-:W3:Y:S01]  /*0040*/  S2R R7, SR_CTAID.X ;  /* 0x0000000000077919 */ /* 0x000ee20000002500 */
[----:B-1----:R-:W-:Y:S02]  /*0050*/  LOP3.LUT R0, R0, 0x7f, RZ, 0xc0, !PT ;  /* 0x0000007f00007812 */ /* 0x002fe400078ec0ff */
[----:B---3--:R-:W-:-:S03]  /*0060*/  SHF.R.S32.HI R2, RZ, 0x18, R7 ;  /* 0x00000018ff027819 */ /* 0x008fc60000011407 */
[----:B------:R-:W-:Y:S01]  /*0070*/  IMAD R7, R7, 0x80, R0 ;  /* 0x0000008007077824 */ /* 0x000fe200078e0200 */
[----:B------:R-:W-:Y:S02]  /*0080*/  SGXT R0, R2, 0x1 ;  /* 0x000000010200781a */ /* 0x000fe40000000200 */
[----:B------:R-:W1:Y:S02]  /*0090*/  LDC.64 R2, c[0x0][0x210] ;  /* 0x00008400ff027b82 */ /* 0x000e640000000a00 */
[----:B------:R-:W-:Y:S02]  /*00a0*/  ISETP.GE.AND P0, PT, R7, 0x300, PT ;  /* 0x000003000700780c */ /* 0x000fe40003f06270 */
[----:B------:R-:W-:-:S04]  /*00b0*/  LEA.HI R0, R0, R7, RZ, 0x4 ;  /* 0x0000000700007211 */ /* 0x000fc800078f20ff */
[----:B------:R-:W-:-:S05]  /*00c0*/  SHF.R.S32.HI R0, RZ, 0x4, R0 ;  /* 0x00000004ff007819 */ /* 0x000fca0000011400 */
[----:B------:R-:W-:-:S05]  /*00d0*/  IMAD.HI R6, R0, 0x2aaaaaab, RZ ;  /* 0x2aaaaaab00067827 */ /* 0x000fca00078e02ff */
[----:B------:R-:W-:-:S04]  /*00e0*/  SHF.R.U32.HI R9, RZ, 0x1, R6 ;  /* 0x00000001ff097819 */ /* 0x000fc80000011606 */
[----:B------:R-:W-:Y:S01]  /*00f0*/  LEA.HI R9, R6, R9, RZ, 0x1 ;  /* 0x0000000906097211 */ /* 0x000fe200078f08ff */
[----:B-1----:R-:W-:-:S04]  /*0100*/  IMAD.WIDE R2, R7, 0x4, R2 ;  /* 0x0000000407027825 */ /* 0x002fc800078e0202 */
[----:B------:R-:W-:Y:S02]  /*0110*/  IMAD R9, R9, -0xc, R0 ;  /* 0xfffffff409097824 */ /* 0x000fe400078e0200 */
[----:B------:R-:W-:Y:S02]  /*0120*/  IMAD.MOV.U32 R0, RZ, RZ, RZ ;  /* 0x000000ffff007224 */ /* 0x000fe400078e00ff */
[----:B------:R-:W-:Y:S02]  /*0130*/  IMAD.MOV.U32 R7, RZ, RZ, RZ ;  /* 0x000000ffff077224 */ /* 0x000fe400078e00ff */
[----:B--2---:R-:W-:Y:S02]  /*0140*/  IMAD.WIDE R4, R9, 0x4, R4 ;  /* 0x0000000409047825 */ /* 0x004fe400078e0204 */
[----:B------:R-:W2:Y:S04]  /*0150*/  @!P0 LDG.E R0, desc[UR4][R2.64] ;  /* 0x0000000402008981 */ /* 0x000ea8000c1e1900 */
[----:B------:R-:W2:Y:S02]  /*0160*/  @!P0 LDG.E.EL R7, desc[UR4][R4.64] ;  /* 0x0000000404078981 */ /* 0x000ea4000c2e1900 */
[----:B--2---:R-:W-:Y:S01]  /*0170*/  FADD R7, R7, R0 ;  /* 0x0000000007077221 */ /* 0x004fe20000000000 */
[----:B------:R-:W-:Y:S06]  /*0180*/  @P0 EXIT ;  /* 0x000000000000094d */ /* 0x000fec0003800000 */
[----:B------:R-:W-:Y:S01]  /*0190*/  STG.E desc[UR4][R2.64], R7 ;  /* 0x0000000702007986 */ /* 0x000fe2000c101904 */
[----:B------:R-:W-:Y:S05]  /*01a0*/  EXIT ;  /* 0x000000000000794d */ /* 0x000fea0003800000 */
.L_x_0:
[----:B------:R-:W-:-:S00]  /*01b0*/  BRA `(.L_x_0) ;  /* 0xfffffffc00fc7947 */ /* 0x000fc0000383ffff */
[----:B------:R-:W-:-:S00]  /*01c0*/  NOP ;  /* 0x0000000000007918 */ /* 0x000fc00000000000 */
        /* <DEDUP_REMOVED lines=11> */
.L_x_1:


//--------------------- .nv.constant0.triton_poi_fused_convolution_0 --------------------------
	.section	.nv.constant0.triton_poi_fused_convolution_0,"a",@progbits
	.sectionflags	@""
	.align	4
.nv.constant0.triton_poi_fused_convolution_0:
	.zero		548
